	.headerflags	@"EF_CUDA_TEXMODE_UNIFIED EF_CUDA_64BIT_ADDRESS EF_CUDA_ACCELERATORS EF_CUDA_SM90 EF_CUDA_VIRTUAL_SM(EF_CUDA_SM90)"
	.elftype	@"ET_EXEC"


//--------------------- .nv.info                  --------------------------
	.section	.nv.info,"",@"SHT_CUDA_INFO"
	.align	4


	//----- nvinfo : EIATTR_REGCOUNT
	.align		4
        /*0000*/ 	.byte	0x04, 0x2f
        /*0002*/ 	.short	(.L_1 - .L_0)
	.align		4
.L_0:
        /*0004*/ 	.word	index@(triton_poi_fused_convolution_relu_52)
        /*0008*/ 	.word	0x0000000c


	//----- nvinfo : EIATTR_MIN_STACK_SIZE
	.align		4
.L_1:
        /*000c*/ 	.byte	0x04, 0x12
        /*000e*/ 	.short	(.L_3 - .L_2)
	.align		4
.L_2:
        /*0010*/ 	.word	index@(triton_poi_fused_convolution_relu_52)
        /*0014*/ 	.word	0x00000000


	//----- nvinfo : EIATTR_FRAME_SIZE
	.align		4
.L_3:
        /*0018*/ 	.byte	0x04, 0x11
        /*001a*/ 	.short	(.L_5 - .L_4)
	.align		4
.L_4:
        /*001c*/ 	.word	index@(triton_poi_fused_convolution_relu_52)
        /*0020*/ 	.word	0x00000000


	//----- nvinfo : EIATTR_MIN_STACK_SIZE
	.align		4
.L_5:
        /*0024*/ 	.byte	0x04, 0x12
        /*0026*/ 	.short	(.L_7 - .L_6)
	.align		4
.L_6:
        /*0028*/ 	.word	index@(triton_poi_fused_convolution_relu_52)
        /*002c*/ 	.word	0x00000000
.L_7:


//--------------------- .nv.info.triton_poi_fused_convolution_relu_52 --------------------------
	.section	.nv.info.triton_poi_fused_convolution_relu_52,"",@"SHT_CUDA_INFO"
	.sectionflags	@""
	.align	4


	//----- nvinfo : EIATTR_CUDA_API_VERSION
	.align		4
        /*0000*/ 	.byte	0x04, 0x37
        /*0002*/ 	.short	(.L_9 - .L_8)
.L_8:
        /*0004*/ 	.word	0x0000007c


	//----- nvinfo : EIATTR_KPARAM_INFO
	.align		4
.L_9:
        /*0008*/ 	.byte	0x04, 0x17
        /*000a*/ 	.short	(.L_11 - .L_10)
.L_10:
        /*000c*/ 	.word	0x00000000
        /*0010*/ 	.short	0x0002
        /*0012*/ 	.short	0x0010
        /*0014*/ 	.byte	0x00, 0xf0, 0x11, 0x00


	//----- nvinfo : EIATTR_KPARAM_INFO
	.align		4
.L_11:
        /*0018*/ 	.byte	0x04, 0x17
        /*001a*/ 	.short	(.L_13 - .L_12)
.L_12:
        /*001c*/ 	.word	0x00000000
        /*0020*/ 	.short	0x0001
        /*0022*/ 	.short	0x0008
        /*0024*/ 	.byte	0x00, 0xf4, 0x21, 0x00


	//----- nvinfo : EIATTR_KPARAM_INFO
	.align		4
.L_13:
        /*0028*/ 	.byte	0x04, 0x17
        /*002a*/ 	.short	(.L_15 - .L_14)
.L_14:
        /*002c*/ 	.word	0x00000000
        /*0030*/ 	.short	0x0000
        /*0032*/ 	.short	0x0000
        /*0034*/ 	.byte	0x00, 0xf4, 0x21, 0x00


	//----- nvinfo : EIATTR_SPARSE_MMA_MASK
	.align		4
.L_15:
        /*0038*/ 	.byte	0x03, 0x50
        /*003a*/ 	.short	0x0000


	//----- nvinfo : EIATTR_MAXREG_COUNT
	.align		4
        /*003c*/ 	.byte	0x03, 0x1b
        /*003e*/ 	.short	0x00ff


	//----- nvinfo : EIATTR_EXIT_INSTR_OFFSETS
	.align		4
        /*0040*/ 	.byte	0x04, 0x1c
        /*0042*/ 	.short	(.L_17 - .L_16)


	//   ....[0]....
.L_16:
        /*0044*/ 	.word	0x000001c0


	//----- nvinfo : EIATTR_REQNTID
	.align		4
.L_17:
        /*0048*/ 	.byte	0x04, 0x10
        /*004a*/ 	.short	(.L_19 - .L_18)
.L_18:
        /*004c*/ 	.word	0x00000080
        /*0050*/ 	.word	0x00000001
        /*0054*/ 	.word	0x00000001


	//----- nvinfo : EIATTR_CBANK_PARAM_SIZE
	.align		4
.L_19:
        /*0058*/ 	.byte	0x03, 0x19
        /*005a*/ 	.short	0x0014


	//----- nvinfo : EIATTR_PARAM_CBANK
	.align		4
        /*005c*/ 	.byte	0x04, 0x0a
        /*005e*/ 	.short	(.L_21 - .L_20)
	.align		4
.L_20:
        /*0060*/ 	.word	index@(.nv.constant0.triton_poi_fused_convolution_relu_52)
        /*0064*/ 	.short	0x0210
        /*0066*/ 	.short	0x0014


	//----- nvinfo : EIATTR_SW_WAR
	.align		4
.L_21:
        /*0068*/ 	.byte	0x04, 0x36
        /*006a*/ 	.short	(.L_23 - .L_22)
.L_22:
        /*006c*/ 	.word	0x00000008
.L_23:


//--------------------- .nv.callgraph             --------------------------
	.section	.nv.callgraph,"",@"SHT_CUDA_CALLGRAPH"
	.align	4
	.sectionentsize	8
	.align		4
        /*0000*/ 	.word	0x00000000
	.align		4
        /*0004*/ 	.word	0xffffffff
	.align		4
        /*0008*/ 	.word	0x00000000
	.align		4
        /*000c*/ 	.word	0xfffffffe
	.align		4
        /*0010*/ 	.word	0x00000000
	.align		4
        /*0014*/ 	.word	0xfffffffd
	.align		4
        /*0018*/ 	.word	0x00000000
	.align		4
        /*001c*/ 	.word	0xfffffffc


//--------------------- .text.triton_poi_fused_convolution_relu_52 --------------------------
	.section	.text.triton_poi_fused_convolution_relu_52,"ax",@progbits
	.align	128
        .global         triton_poi_fused_convolution_relu_52
        .type           triton_poi_fused_convolution_relu_52,@function
        .size           triton_poi_fused_convolution_relu_52,(.L_x_1 - triton_poi_fused_convolution_relu_52)
        .other          triton_poi_fused_convolution_relu_52,@"STO_CUDA_ENTRY STV_DEFAULT"
triton_poi_fused_convolution_relu_52:
.text.triton_poi_fused_convolution_relu_52:
[----:B------:R-:W-:Y:S01]  /*0000*/  LDC R1, c[0x0][0x28] ;  /* 0x00000a00ff017b82 */ /* 0x000fe20000000800 */
[----:B------:R-:W1:Y:S07]  /*0010*/  S2R R0, SR_TID.X ;  /* 0x0000000000007919 */ /* 0x000e6e0000002100 */
[----:B------:R-:W2:Y:S01]  /*0020*/  LDC.64 R4, c[0x0][0x218] ;  /* 0x00008600ff047b82 */ /* 0x000ea20000000a00 */
[----:B------:R-:W-:Y:S01]  /*0030*/  ULDC.64 UR4, c[0x0][0x208] ;  /* 0x0000820000047ab9 */ /* 0x000fe20000000a00 */
[----:B------:R-:W3:Y:S06]  /*0040*/  S2R R7, SR_CTAID.X ;  /* 0x0000000000077919 */ /* 0x000eec0000002500 */
[----:B------:R-:W4:Y:S01]  /*0050*/  LDC.64 R2, c[0x0][0x210] ;  /* 0x00008400ff027b82 */ /* 0x000f220000000a00 */
[----:B-1----:R-:W-:Y:S01]  /*0060*/  IMAD.SHL.U32 R0, R0, 0x2, RZ ;  /* 0x0000000200007824 */ /* 0x002fe200078e00ff */
[----:B---3--:R-:W-:-:S04]  /*0070*/  SHF.R.S32.HI R6, RZ, 0x17, R7 ;  /* 0x00000017ff067819 */ /* 0x008fc80000011407 */
[----:B------:R-:W-:Y:S02]  /*0080*/  LOP3.LUT R0, R0, 0xfe, RZ, 0xc0, !PT ;  /* 0x000000fe00007812 */ /* 0x000fe400078ec0ff */
[----:B------:R-:W-:-:S03]  /*0090*/  SGXT R6, R6, 0x1 ;  /* 0x000000010606781a */ /* 0x000fc60000000200 */
[----:B------:R-:W-:-:S04]  /*00a0*/  IMAD R7, R7, 0x100, R0 ;  /* 0x0000010007077824 */ /* 0x000fc800078e0200 */
[----:B----4-:R-:W-:Y:S01]  /*00b0*/  IMAD.WIDE R2, R7, 0x4, R2 ;  /* 0x0000000407027825 */ /* 0x010fe200078e0202 */
[----:B------:R-:W-:-:S04]  /*00c0*/  LEA.HI R6, R6, R7, RZ, 0x4 ;  /* 0x0000000706067211 */ /* 0x000fc800078f20ff */
[--C-:B------:R-:W-:Y:S02]  /*00d0*/  SHF.R.S32.HI R0, RZ, 0x4, R6.reuse ;  /* 0x00000004ff007819 */ /* 0x100fe40000011406 */
[----:B------:R-:W-:Y:S02]  /*00e0*/  SHF.R.S32.HI R9, RZ, 0x1f, R6 ;  /* 0x0000001fff097819 */ /* 0x000fe40000011406 */
[----:B------:R-:W3:Y:S02]  /*00f0*/  LDG.E.64 R6, desc[UR4][R2.64] ;  /* 0x0000000402067981 */ /* 0x000ee4000c1e1b00 */
[----:B------:R-:W-:-:S04]  /*0100*/  LEA.HI R9, R9, R0, RZ, 0x8 ;  /* 0x0000000009097211 */ /* 0x000fc800078f40ff */
[----:B------:R-:W-:-:S05]  /*0110*/  LOP3.LUT R9, R9, 0xffffff00, RZ, 0xc0, !PT ;  /* 0xffffff0009097812 */ /* 0x000fca00078ec0ff */
[----:B------:R-:W-:-:S04]  /*0120*/  IMAD.IADD R9, R0, 0x1, -R9 ;  /* 0x0000000100097824 */ /* 0x000fc800078e0a09 */
[----:B--2---:R-:W-:-:S06]  /*0130*/  IMAD.WIDE R4, R9, 0x4, R4 ;  /* 0x0000000409047825 */ /* 0x004fcc00078e0204 */
[----:B------:R-:W3:Y:S02]  /*0140*/  LDG.E.EL R4, desc[UR4][R4.64] ;  /* 0x0000000404047981 */ /* 0x000ee4000c2e1900 */
[CC--:B---3--:R-:W-:Y:S01]  /*0150*/  FSETP.GEU.AND P0, PT, R6.reuse, -R4.reuse, PT ;  /* 0x800000040600720b */ /* 0x0c8fe20003f0e000 */
[--C-:B------:R-:W-:Y:S01]  /*0160*/  FADD R6, R6, R4.reuse ;  /* 0x0000000406067221 */ /* 0x100fe20000000000 */
[C---:B------:R-:W-:Y:S01]  /*0170*/  FADD R0, R7.reuse, R4 ;  /* 0x0000000407007221 */ /* 0x040fe20000000000 */
[----:B------:R-:W-:-:S03]  /*0180*/  FSETP.GEU.AND P1, PT, R7, -R4, PT ;  /* 0x800000040700720b */ /* 0x000fc60003f2e000 */
[----:B------:R-:W-:Y:S02]  /*0190*/  FSEL R6, R6, RZ, P0 ;  /* 0x000000ff06067208 */ /* 0x000fe40000000000 */
[----:B------:R-:W-:-:S05]  /*01a0*/  FSEL R7, R0, RZ, P1 ;  /* 0x000000ff00077208 */ /* 0x000fca0000800000 */
[----:B------:R-:W-:Y:S01]  /*01b0*/  STG.E.64 desc[UR4][R2.64], R6 ;  /* 0x0000000602007986 */ /* 0x000fe2000c101b04 */
[----:B------:R-:W-:Y:S05]  /*01c0*/  EXIT ;  /* 0x000000000000794d */ /* 0x000fea0003800000 */
.L_x_0:
[----:B------:R-:W-:-:S00]  /*01d0*/  BRA `(.L_x_0) ;  /* 0xfffffffc00fc7947 */ /* 0x000fc0000383ffff */
[----:B------:R-:W-:-:S00]  /*01e0*/  NOP ;  /* 0x0000000000007918 */ /* 0x000fc00000000000 */
        /* <DEDUP_REMOVED lines=9> */
.L_x_1:


//--------------------- .nv.constant0.triton_poi_fused_convolution_relu_52 --------------------------
	.section	.nv.constant0.triton_poi_fused_convolution_relu_52,"a",@progbits
	.sectionflags	@""
	.align	4
.nv.constant0.triton_poi_fused_convolution_relu_52:
	.zero		548
